	.headerflags	@"EF_CUDA_TEXMODE_UNIFIED EF_CUDA_64BIT_ADDRESS EF_CUDA_SM89 EF_CUDA_VIRTUAL_SM(EF_CUDA_SM89)"
	.elftype	@"ET_EXEC"


//--------------------- .nv.info                  --------------------------
	.section	.nv.info,"",@"SHT_CUDA_INFO"
	.align	4


	//----- nvinfo : EIATTR_REGCOUNT
	.align		4
        /*0000*/ 	.byte	0x04, 0x2f
        /*0002*/ 	.short	(.L_1 - .L_0)
	.align		4
.L_0:
        /*0004*/ 	.word	index@(triton_poi_fused_add_mul_sigmoid_view_9)
        /*0008*/ 	.word	0x00000026


	//----- nvinfo : EIATTR_FRAME_SIZE
	.align		4
.L_1:
        /*000c*/ 	.byte	0x04, 0x11
        /*000e*/ 	.short	(.L_3 - .L_2)
	.align		4
.L_2:
        /*0010*/ 	.word	index@(triton_poi_fused_add_mul_sigmoid_view_9)
        /*0014*/ 	.word	0x00000000


	//----- nvinfo : EIATTR_MIN_STACK_SIZE
	.align		4
.L_3:
        /*0018*/ 	.byte	0x04, 0x12
        /*001a*/ 	.short	(.L_5 - .L_4)
	.align		4
.L_4:
        /*001c*/ 	.word	index@(triton_poi_fused_add_mul_sigmoid_view_9)
        /*0020*/ 	.word	0x00000000
.L_5:


//--------------------- .nv.info.triton_poi_fused_add_mul_sigmoid_view_9 --------------------------
	.section	.nv.info.triton_poi_fused_add_mul_sigmoid_view_9,"",@"SHT_CUDA_INFO"
	.sectionflags	@""
	.align	4


	//----- nvinfo : EIATTR_CUDA_API_VERSION
	.align		4
        /*0000*/ 	.byte	0x04, 0x37
        /*0002*/ 	.short	(.L_7 - .L_6)
.L_6:
        /*0004*/ 	.word	0x00000080


	//----- nvinfo : EIATTR_PARAM_CBANK
	.align		4
.L_7:
        /*0008*/ 	.byte	0x04, 0x0a
        /*000a*/ 	.short	(.L_9 - .L_8)
	.align		4
.L_8:
        /*000c*/ 	.word	index@(.nv.constant0.triton_poi_fused_add_mul_sigmoid_view_9)
        /*0010*/ 	.short	0x0160
        /*0012*/ 	.short	0x0028


	//----- nvinfo : EIATTR_CBANK_PARAM_SIZE
	.align		4
.L_9:
        /*0014*/ 	.byte	0x03, 0x19
        /*0016*/ 	.short	0x0028


	//----- nvinfo : EIATTR_KPARAM_INFO
	.align		4
        /*0018*/ 	.byte	0x04, 0x17
        /*001a*/ 	.short	(.L_11 - .L_10)
.L_10:
        /*001c*/ 	.word	0x00000000
        /*0020*/ 	.short	0x0004
        /*0022*/ 	.short	0x0020
        /*0024*/ 	.byte	0x00, 0xf4, 0x21, 0x00


	//----- nvinfo : EIATTR_KPARAM_INFO
	.align		4
.L_11:
        /*0028*/ 	.byte	0x04, 0x17
        /*002a*/ 	.short	(.L_13 - .L_12)
.L_12:
        /*002c*/ 	.word	0x00000000
        /*0030*/ 	.short	0x0003
        /*0032*/ 	.short	0x0018
        /*0034*/ 	.byte	0x00, 0xf0, 0x11, 0x00


	//----- nvinfo : EIATTR_KPARAM_INFO
	.align		4
.L_13:
        /*0038*/ 	.byte	0x04, 0x17
        /*003a*/ 	.short	(.L_15 - .L_14)
.L_14:
        /*003c*/ 	.word	0x00000000
        /*0040*/ 	.short	0x0002
        /*0042*/ 	.short	0x0010
        /*0044*/ 	.byte	0x00, 0xf4, 0x21, 0x00


	//----- nvinfo : EIATTR_KPARAM_INFO
	.align		4
.L_15:
        /*0048*/ 	.byte	0x04, 0x17
        /*004a*/ 	.short	(.L_17 - .L_16)
.L_16:
        /*004c*/ 	.word	0x00000000
        /*0050*/ 	.short	0x0001
        /*0052*/ 	.short	0x0008
        /*0054*/ 	.byte	0x00, 0xf4, 0x21, 0x00


	//----- nvinfo : EIATTR_KPARAM_INFO
	.align		4
.L_17:
        /*0058*/ 	.byte	0x04, 0x17
        /*005a*/ 	.short	(.L_19 - .L_18)
.L_18:
        /*005c*/ 	.word	0x00000000
        /*0060*/ 	.short	0x0000
        /*0062*/ 	.short	0x0000
        /*0064*/ 	.byte	0x00, 0xf4, 0x21, 0x00


	//----- nvinfo : EIATTR_MAXREG_COUNT
	.align		4
.L_19:
        /*0068*/ 	.byte	0x03, 0x1b
        /*006a*/ 	.short	0x00ff


	//----- nvinfo : EIATTR_EXIT_INSTR_OFFSETS
	.align		4
        /*006c*/ 	.byte	0x04, 0x1c
        /*006e*/ 	.short	(.L_21 - .L_20)


	//   ....[0]....
.L_20:
        /*0070*/ 	.word	0x000007c0


	//----- nvinfo : EIATTR_REQNTID
	.align		4
.L_21:
        /*0074*/ 	.byte	0x04, 0x10
        /*0076*/ 	.short	(.L_23 - .L_22)
.L_22:
        /*0078*/ 	.word	0x00000080
        /*007c*/ 	.word	0x00000001
        /*0080*/ 	.word	0x00000001
.L_23:


//--------------------- .nv.callgraph             --------------------------
	.section	.nv.callgraph,"",@"SHT_CUDA_CALLGRAPH"
	.align	4
	.sectionentsize	8
	.align		4
        /*0000*/ 	.word	0x00000000
	.align		4
        /*0004*/ 	.word	0xffffffff
	.align		4
        /*0008*/ 	.word	0x00000000
	.align		4
        /*000c*/ 	.word	0xfffffffe
	.align		4
        /*0010*/ 	.word	0x00000000
	.align		4
        /*0014*/ 	.word	0xfffffffd
	.align		4
        /*0018*/ 	.word	0x00000000
	.align		4
        /*001c*/ 	.word	0xfffffffc


//--------------------- .nv.rel.action            --------------------------
	.section	.nv.rel.action,"",@"SHT_CUDA_RELOCINFO"
	.align	8
	.sectionentsize	8
        /*0000*/ 	.byte	0x73, 0x00, 0x00, 0x00, 0x00, 0x00, 0x00, 0x00, 0x00, 0x00, 0x00, 0x11, 0x25, 0x00, 0x05, 0x36


//--------------------- .nv.constant0.triton_poi_fused_add_mul_sigmoid_view_9 --------------------------
	.section	.nv.constant0.triton_poi_fused_add_mul_sigmoid_view_9,"a",@progbits
	.sectionflags	@""
	.align	4
.nv.constant0.triton_poi_fused_add_mul_sigmoid_view_9:
	.zero		392


//--------------------- .text.triton_poi_fused_add_mul_sigmoid_view_9 --------------------------
	.section	.text.triton_poi_fused_add_mul_sigmoid_view_9,"ax",@progbits
	.sectioninfo	@"SHI_REGISTERS=38"
	.align	128
        .global         triton_poi_fused_add_mul_sigmoid_view_9
        .type           triton_poi_fused_add_mul_sigmoid_view_9,@function
        .size           triton_poi_fused_add_mul_sigmoid_view_9,(.L_x_1 - triton_poi_fused_add_mul_sigmoid_view_9)
        .other          triton_poi_fused_add_mul_sigmoid_view_9,@"STO_CUDA_ENTRY STV_DEFAULT"
triton_poi_fused_add_mul_sigmoid_view_9:
.text.triton_poi_fused_add_mul_sigmoid_view_9:
[----:B------:R-:W-:Y:S02]  /*0000*/  MOV R1, c[0x0][0x28] ;  /* 0x00000a0000017a02 */ /* 0x000fe40000000f00 */
[----:B------:R-:W0:Y:S01]  /*0010*/  S2R R0, SR_TID.X ;  /* 0x0000000000007919 */ /* 0x000e220000002100 */
[----:B------:R-:W-:Y:S01]  /*0020*/  MOV R31, 0x4 ;  /* 0x00000004001f7802 */ /* 0x000fe20000000f00 */
[----:B------:R-:W-:Y:S02]  /*0030*/  ULDC.64 UR4, c[0x0][0x118] ;  /* 0x0000460000047ab9 */ /* 0x000fe40000000a00 */
[----:B------:R-:W1:Y:S01]  /*0040*/  S2R R3, SR_CTAID.X ;  /* 0x0000000000037919 */ /* 0x000e620000002500 */
[----:B0-----:R-:W-:-:S04]  /*0050*/  SHF.L.U32 R0, R0, 0x2, RZ ;  /* 0x0000000200007819 */ /* 0x001fc800000006ff */
[----:B------:R-:W-:-:S04]  /*0060*/  LOP3.LUT R0, R0, 0x1fc, RZ, 0xc0, !PT ;  /* 0x000001fc00007812 */ /* 0x000fc800078ec0ff */
[----:B-1----:R-:W-:-:S05]  /*0070*/  LEA R0, R3, R0, 0xa ;  /* 0x0000000003007211 */ /* 0x002fca00078e50ff */
[----:B------:R-:W-:-:S05]  /*0080*/  IMAD.WIDE R2, R0, R31, c[0x0][0x160] ;  /* 0x0000580000027625 */ /* 0x000fca00078e021f */
[----:B------:R-:W2:Y:S04]  /*0090*/  LDG.E.128 R24, [R2.64] ;  /* 0x0000000402187981 */ /* 0x000ea8000c1e1d00 */
[----:B------:R-:W3:Y:S01]  /*00a0*/  LDG.E.128 R20, [R2.64+0x800] ;  /* 0x0008000402147981 */ /* 0x000ee2000c1e1d00 */
[----:B------:R-:W-:-:S04]  /*00b0*/  IMAD.WIDE R28, R0, R31, c[0x0][0x168] ;  /* 0x00005a00001c7625 */ /* 0x000fc800078e021f */
[----:B------:R-:W-:Y:S01]  /*00c0*/  IMAD.WIDE R30, R0, R31, c[0x0][0x170] ;  /* 0x00005c00001e7625 */ /* 0x000fe200078e021f */
[----:B------:R0:W4:Y:S04]  /*00d0*/  LDG.E.128 R16, [R28.64] ;  /* 0x000000041c107981 */ /* 0x000128000c1e1d00 */
[----:B------:R1:W4:Y:S04]  /*00e0*/  LDG.E.128 R12, [R30.64] ;  /* 0x000000041e0c7981 */ /* 0x000328000c1e1d00 */
[----:B------:R0:W5:Y:S04]  /*00f0*/  LDG.E.128 R8, [R28.64+0x800] ;  /* 0x000800041c087981 */ /* 0x000168000c1e1d00 */
[----:B------:R1:W5:Y:S01]  /*0100*/  LDG.E.128 R4, [R30.64+0x800] ;  /* 0x000800041e047981 */ /* 0x000362000c1e1d00 */
[----:B--2---:R-:W-:Y:S01]  /*0110*/  FADD R24, RZ, -R24 ;  /* 0x80000018ff187221 */ /* 0x004fe20000000000 */
[----:B------:R-:W-:Y:S01]  /*0120*/  FADD R25, RZ, -R25 ;  /* 0x80000019ff197221 */ /* 0x000fe20000000000 */
[----:B------:R-:W-:Y:S01]  /*0130*/  FADD R26, RZ, -R26 ;  /* 0x8000001aff1a7221 */ /* 0x000fe20000000000 */
[----:B------:R-:W-:Y:S01]  /*0140*/  FADD R27, RZ, -R27 ;  /* 0x8000001bff1b7221 */ /* 0x000fe20000000000 */
[----:B------:R-:W-:Y:S01]  /*0150*/  FMUL R0, R24, 1.4426950216293334961 ;  /* 0x3fb8aa3b18007820 */ /* 0x000fe20000400000 */
[----:B------:R-:W-:Y:S01]  /*0160*/  FMUL R25, R25, 1.4426950216293334961 ;  /* 0x3fb8aa3b19197820 */ /* 0x000fe20000400000 */
[----:B------:R-:W-:Y:S01]  /*0170*/  FMUL R26, R26, 1.4426950216293334961 ;  /* 0x3fb8aa3b1a1a7820 */ /* 0x000fe20000400000 */
[----:B------:R-:W-:Y:S01]  /*0180*/  FMUL R27, R27, 1.4426950216293334961 ;  /* 0x3fb8aa3b1b1b7820 */ /* 0x000fe20000400000 */
[----:B---3--:R-:W-:Y:S01]  /*0190*/  FADD R24, RZ, -R20 ;  /* 0x80000014ff187221 */ /* 0x008fe20000000000 */
[----:B------:R-:W-:Y:S01]  /*01a0*/  FSETP.GEU.AND P4, PT, R0, -126, PT ;  /* 0xc2fc00000000780b */ /* 0x000fe20003f8e000 */
[----:B------:R-:W-:Y:S01]  /*01b0*/  FADD R23, RZ, -R23 ;  /* 0x80000017ff177221 */ /* 0x000fe20000000000 */
[----:B------:R-:W-:Y:S01]  /*01c0*/  FSETP.GEU.AND P1, PT, R25, -126, PT ;  /* 0xc2fc00001900780b */ /* 0x000fe20003f2e000 */
[----:B0-----:R-:W-:Y:S01]  /*01d0*/  FMUL R28, R24, 1.4426950216293334961 ;  /* 0x3fb8aa3b181c7820 */ /* 0x001fe20000400000 */
[----:B------:R-:W-:Y:S01]  /*01e0*/  FSETP.GEU.AND P0, PT, R26, -126, PT ;  /* 0xc2fc00001a00780b */ /* 0x000fe20003f0e000 */
[----:B------:R-:W-:Y:S01]  /*01f0*/  FADD R24, RZ, -R21 ;  /* 0x80000015ff187221 */ /* 0x000fe20000000000 */
[----:B------:R-:W-:Y:S01]  /*0200*/  FSETP.GEU.AND P2, PT, R27, -126, PT ;  /* 0xc2fc00001b00780b */ /* 0x000fe20003f4e000 */
[----:B------:R-:W-:Y:S01]  /*0210*/  FADD R22, RZ, -R22 ;  /* 0x80000016ff167221 */ /* 0x000fe20000000000 */
[----:B------:R-:W-:Y:S01]  /*0220*/  FSETP.GEU.AND P6, PT, R28, -126, PT ;  /* 0xc2fc00001c00780b */ /* 0x000fe20003fce000 */
[----:B------:R-:W-:-:S02]  /*0230*/  FMUL R24, R24, 1.4426950216293334961 ;  /* 0x3fb8aa3b18187820 */ /* 0x000fc40000400000 */
[----:B------:R-:W-:Y:S02]  /*0240*/  FMUL R22, R22, 1.4426950216293334961 ;  /* 0x3fb8aa3b16167820 */ /* 0x000fe40000400000 */
[----:B------:R-:W-:Y:S01]  /*0250*/  @!P4 FMUL R0, R0, 0.5 ;  /* 0x3f0000000000c820 */ /* 0x000fe20000400000 */
[----:B------:R-:W-:Y:S01]  /*0260*/  FSETP.GEU.AND P5, PT, R24, -126, PT ;  /* 0xc2fc00001800780b */ /* 0x000fe20003fae000 */
[----:B------:R-:W-:Y:S01]  /*0270*/  @!P1 FMUL R25, R25, 0.5 ;  /* 0x3f00000019199820 */ /* 0x000fe20000400000 */
[----:B------:R-:W-:Y:S01]  /*0280*/  FSETP.GEU.AND P3, PT, R22, -126, PT ;  /* 0xc2fc00001600780b */ /* 0x000fe20003f6e000 */
[----:B------:R-:W-:Y:S02]  /*0290*/  @!P0 FMUL R26, R26, 0.5 ;  /* 0x3f0000001a1a8820 */ /* 0x000fe40000400000 */
[----:B------:R-:W0:Y:S01]  /*02a0*/  MUFU.EX2 R0, R0 ;  /* 0x0000000000007308 */ /* 0x000e220000000800 */
[----:B------:R-:W-:Y:S01]  /*02b0*/  @!P2 FMUL R27, R27, 0.5 ;  /* 0x3f0000001b1ba820 */ /* 0x000fe20000400000 */
[----:B------:R-:W-:-:S06]  /*02c0*/  @!P6 FMUL R28, R28, 0.5 ;  /* 0x3f0000001c1ce820 */ /* 0x000fcc0000400000 */
[----:B------:R2:W3:Y:S01]  /*02d0*/  MUFU.EX2 R20, R25 ;  /* 0x0000001900147308 */ /* 0x0004e20000000800 */
[----:B------:R-:W-:Y:S01]  /*02e0*/  @!P5 FMUL R24, R24, 0.5 ;  /* 0x3f0000001818d820 */ /* 0x000fe20000400000 */
[----:B------:R-:W-:Y:S01]  /*02f0*/  @!P3 FMUL R22, R22, 0.5 ;  /* 0x3f0000001616b820 */ /* 0x000fe20000400000 */
[----:B0-----:R-:W-:Y:S01]  /*0300*/  @!P4 FMUL R0, R0, R0 ;  /* 0x000000000000c220 */ /* 0x001fe20000400000 */
[----:B--2---:R-:W-:-:S04]  /*0310*/  FMUL R25, R23, 1.4426950216293334961 ;  /* 0x3fb8aa3b17197820 */ /* 0x004fc80000400000 */
[----:B------:R-:W0:Y:S01]  /*0320*/  MUFU.EX2 R21, R26 ;  /* 0x0000001a00157308 */ /* 0x000e220000000800 */
[----:B------:R-:W-:Y:S01]  /*0330*/  FADD R0, R0, 1 ;  /* 0x3f80000000007421 */ /* 0x000fe20000000000 */
[----:B------:R-:W-:Y:S01]  /*0340*/  FSETP.GEU.AND P4, PT, R25, -126, PT ;  /* 0xc2fc00001900780b */ /* 0x000fe20003f8e000 */
[----:B---3--:R-:W-:-:S03]  /*0350*/  @!P1 FMUL R20, R20, R20 ;  /* 0x0000001414149220 */ /* 0x008fc60000400000 */
[----:B------:R-:W-:Y:S02]  /*0360*/  FSETP.GT.AND P1, PT, R0, 8.50705917302346158658e+37, PT ;  /* 0x7e8000000000780b */ /* 0x000fe40003f24000 */
[----:B------:R-:W2:Y:S01]  /*0370*/  MUFU.EX2 R27, R27 ;  /* 0x0000001b001b7308 */ /* 0x000ea20000000800 */
[----:B------:R-:W-:Y:S01]  /*0380*/  FADD R20, R20, 1 ;  /* 0x3f80000014147421 */ /* 0x000fe20000000000 */
[----:B0-----:R-:W-:-:S05]  /*0390*/  @!P0 FMUL R21, R21, R21 ;  /* 0x0000001515158220 */ /* 0x001fca0000400000 */
[----:B------:R-:W-:Y:S01]  /*03a0*/  @!P4 FMUL R25, R25, 0.5 ;  /* 0x3f0000001919c820 */ /* 0x000fe20000400000 */
[----:B------:R-:W0:Y:S01]  /*03b0*/  MUFU.EX2 R24, R24 ;  /* 0x0000001800187308 */ /* 0x000e220000000800 */
[----:B------:R-:W-:Y:S01]  /*03c0*/  FSETP.GT.AND P0, PT, R20, 8.50705917302346158658e+37, PT ;  /* 0x7e8000001400780b */ /* 0x000fe20003f04000 */
[----:B------:R-:W-:Y:S01]  /*03d0*/  FADD R29, R21, 1 ;  /* 0x3f800000151d7421 */ /* 0x000fe20000000000 */
[----:B------:R-:W-:Y:S01]  /*03e0*/  MOV R21, 0x3e800000 ;  /* 0x3e80000000157802 */ /* 0x000fe20000000f00 */
[----:B------:R-:W-:Y:S01]  /*03f0*/  @P1 FMUL R0, R0, 0.25 ;  /* 0x3e80000000001820 */ /* 0x000fe20000400000 */
[----:B--2---:R-:W-:Y:S02]  /*0400*/  @!P2 FMUL R27, R27, R27 ;  /* 0x0000001b1b1ba220 */ /* 0x004fe40000400000 */
[----:B------:R-:W-:Y:S01]  /*0410*/  FSETP.GT.AND P2, PT, R29, 8.50705917302346158658e+37, PT ;  /* 0x7e8000001d00780b */ /* 0x000fe20003f44000 */
[----:B------:R-:W2:Y:S01]  /*0420*/  MUFU.EX2 R25, R25 ;  /* 0x0000001900197308 */ /* 0x000ea20000000800 */
[----:B-1----:R-:W-:Y:S01]  /*0430*/  FSEL R31, R21, 1, P0 ;  /* 0x3f800000151f7808 */ /* 0x002fe20000000000 */
[----:B------:R-:W-:Y:S01]  /*0440*/  FADD R26, R27, 1 ;  /* 0x3f8000001b1a7421 */ /* 0x000fe20000000000 */
[----:B------:R-:W-:-:S03]  /*0450*/  FSEL R33, R21, 1, P2 ;  /* 0x3f80000015217808 */ /* 0x000fc60001000000 */
[----:B------:R-:W-:Y:S02]  /*0460*/  @P0 FMUL R20, R20, 0.25 ;  /* 0x3e80000014140820 */ /* 0x000fe40000400000 */
[----:B------:R-:W1:Y:S01]  /*0470*/  MUFU.EX2 R28, R28 ;  /* 0x0000001c001c7308 */ /* 0x000e620000000800 */
[----:B0-----:R-:W-:-:S03]  /*0480*/  @!P5 FMUL R24, R24, R24 ;  /* 0x000000181818d220 */ /* 0x001fc60000400000 */
[----:B------:R-:W-:Y:S01]  /*0490*/  @P2 FMUL R29, R29, 0.25 ;  /* 0x3e8000001d1d2820 */ /* 0x000fe20000400000 */
[----:B------:R-:W-:-:S03]  /*04a0*/  FADD R24, R24, 1 ;  /* 0x3f80000018187421 */ /* 0x000fc60000000000 */
[----:B------:R-:W0:Y:S01]  /*04b0*/  MUFU.EX2 R23, R22 ;  /* 0x0000001600177308 */ /* 0x000e220000000800 */
[----:B--2---:R-:W-:Y:S01]  /*04c0*/  @!P4 FMUL R25, R25, R25 ;  /* 0x000000191919c220 */ /* 0x004fe20000400000 */
[----:B------:R-:W-:-:S03]  /*04d0*/  FSETP.GT.AND P4, PT, R24, 8.50705917302346158658e+37, PT ;  /* 0x7e8000001800780b */ /* 0x000fc60003f84000 */
[----:B------:R-:W-:Y:S01]  /*04e0*/  FADD R27, R25, 1 ;  /* 0x3f800000191b7421 */ /* 0x000fe20000000000 */
[----:B-1----:R-:W-:Y:S02]  /*04f0*/  @!P6 FMUL R28, R28, R28 ;  /* 0x0000001c1c1ce220 */ /* 0x002fe40000400000 */
[----:B------:R1:W2:Y:S01]  /*0500*/  MUFU.RCP R22, R29 ;  /* 0x0000001d00167308 */ /* 0x0002a20000001000 */
[----:B------:R-:W-:Y:S01]  /*0510*/  FSETP.GT.AND P6, PT, R26, 8.50705917302346158658e+37, PT ;  /* 0x7e8000001a00780b */ /* 0x000fe20003fc4000 */
[----:B------:R-:W-:-:S03]  /*0520*/  FADD R28, R28, 1 ;  /* 0x3f8000001c1c7421 */ /* 0x000fc60000000000 */
[----:B------:R-:W-:Y:S02]  /*0530*/  FSEL R35, R21, 1, P6 ;  /* 0x3f80000015237808 */ /* 0x000fe40003000000 */
[----:B------:R-:W-:Y:S01]  /*0540*/  @P4 FMUL R24, R24, 0.25 ;  /* 0x3e80000018184820 */ /* 0x000fe20000400000 */
[----:B0-----:R-:W-:Y:S01]  /*0550*/  @!P3 FMUL R23, R23, R23 ;  /* 0x000000171717b220 */ /* 0x001fe20000400000 */
[----:B------:R-:W-:Y:S01]  /*0560*/  FSETP.GT.AND P5, PT, R28, 8.50705917302346158658e+37, PT ;  /* 0x7e8000001c00780b */ /* 0x000fe20003fa4000 */
[----:B------:R-:W0:Y:S01]  /*0570*/  MUFU.RCP R0, R0 ;  /* 0x0000000000007308 */ /* 0x000e220000001000 */
[----:B-1----:R-:W-:Y:S01]  /*0580*/  FSEL R29, R21, 1, P1 ;  /* 0x3f800000151d7808 */ /* 0x002fe20000800000 */
[----:B------:R-:W-:Y:S01]  /*0590*/  FADD R30, R23, 1 ;  /* 0x3f800000171e7421 */ /* 0x000fe20000000000 */
[----:B------:R-:W-:Y:S01]  /*05a0*/  FSETP.GT.AND P1, PT, R27, 8.50705917302346158658e+37, PT ;  /* 0x7e8000001b00780b */ /* 0x000fe20003f24000 */
[----:B------:R-:W-:-:S03]  /*05b0*/  @P6 FMUL R26, R26, 0.25 ;  /* 0x3e8000001a1a6820 */ /* 0x000fc60000400000 */
[----:B------:R-:W-:Y:S01]  /*05c0*/  FSETP.GT.AND P3, PT, R30, 8.50705917302346158658e+37, PT ;  /* 0x7e8000001e00780b */ /* 0x000fe20003f64000 */
[----:B------:R-:W1:Y:S01]  /*05d0*/  MUFU.RCP R20, R20 ;  /* 0x0000001400147308 */ /* 0x000e620000001000 */
[----:B--2---:R-:W-:-:S03]  /*05e0*/  FMUL R33, R22, R33 ;  /* 0x0000002116217220 */ /* 0x004fc60000400000 */
[----:B------:R-:W-:Y:S01]  /*05f0*/  @P5 FMUL R28, R28, 0.25 ;  /* 0x3e8000001c1c5820 */ /* 0x000fe20000400000 */
[----:B----4-:R-:W-:Y:S01]  /*0600*/  FFMA R14, R18, R33, R14 ;  /* 0x00000021120e7223 */ /* 0x010fe2000000000e */
[----:B------:R-:W-:Y:S02]  /*0610*/  FSEL R18, R21, 1, P1 ;  /* 0x3f80000015127808 */ /* 0x000fe40000800000 */
[----:B------:R-:W-:Y:S01]  /*0620*/  @P1 FMUL R27, R27, 0.25 ;  /* 0x3e8000001b1b1820 */ /* 0x000fe20000400000 */
[----:B------:R-:W2:Y:S01]  /*0630*/  MUFU.RCP R26, R26 ;  /* 0x0000001a001a7308 */ /* 0x000ea20000001000 */
[----:B0-----:R-:W-:Y:S01]  /*0640*/  FMUL R29, R0, R29 ;  /* 0x0000001d001d7220 */ /* 0x001fe20000400000 */
[C---:B------:R-:W-:Y:S01]  /*0650*/  FSEL R0, R21.reuse, 1, P5 ;  /* 0x3f80000015007808 */ /* 0x040fe20002800000 */
[----:B------:R-:W-:Y:S02]  /*0660*/  @P3 FMUL R30, R30, 0.25 ;  /* 0x3e8000001e1e3820 */ /* 0x000fe40000400000 */
[----:B------:R-:W-:Y:S01]  /*0670*/  FFMA R12, R16, R29, R12 ;  /* 0x0000001d100c7223 */ /* 0x000fe2000000000c */
[----:B------:R-:W-:Y:S01]  /*0680*/  FSEL R16, R21, 1, P3 ;  /* 0x3f80000015107808 */ /* 0x000fe20001800000 */
[----:B-1----:R-:W-:Y:S01]  /*0690*/  FMUL R20, R20, R31 ;  /* 0x0000001f14147220 */ /* 0x002fe20000400000 */
[----:B------:R-:W0:Y:S03]  /*06a0*/  MUFU.RCP R23, R28 ;  /* 0x0000001c00177308 */ /* 0x000e260000001000 */
[----:B------:R-:W-:Y:S01]  /*06b0*/  FFMA R13, R17, R20, R13 ;  /* 0x00000014110d7223 */ /* 0x000fe2000000000d */
[----:B------:R-:W-:-:S04]  /*06c0*/  FSEL R17, R21, 1, P4 ;  /* 0x3f80000015117808 */ /* 0x000fc80002000000 */
[----:B------:R-:W1:Y:S01]  /*06d0*/  MUFU.RCP R24, R24 ;  /* 0x0000001800187308 */ /* 0x000e620000001000 */
[----:B--2---:R-:W-:-:S04]  /*06e0*/  FMUL R26, R26, R35 ;  /* 0x000000231a1a7220 */ /* 0x004fc80000400000 */
[----:B------:R-:W-:-:S03]  /*06f0*/  FFMA R15, R19, R26, R15 ;  /* 0x0000001a130f7223 */ /* 0x000fc6000000000f */
[----:B------:R-:W2:Y:S01]  /*0700*/  MUFU.RCP R25, R30 ;  /* 0x0000001e00197308 */ /* 0x000ea20000001000 */
[----:B0-----:R-:W-:Y:S01]  /*0710*/  FMUL R23, R23, R0 ;  /* 0x0000000017177220 */ /* 0x001fe20000400000 */
[----:B------:R-:W-:Y:S03]  /*0720*/  STG.E.128 [R2.64], R12 ;  /* 0x0000000c02007986 */ /* 0x000fe6000c101d04 */
[----:B-----5:R-:W-:-:S03]  /*0730*/  FFMA R4, R8, R23, R4 ;  /* 0x0000001708047223 */ /* 0x020fc60000000004 */
[----:B------:R-:W0:Y:S01]  /*0740*/  MUFU.RCP R27, R27 ;  /* 0x0000001b001b7308 */ /* 0x000e220000001000 */
[----:B-1----:R-:W-:-:S04]  /*0750*/  FMUL R24, R24, R17 ;  /* 0x0000001118187220 */ /* 0x002fc80000400000 */
[----:B------:R-:W-:Y:S01]  /*0760*/  FFMA R5, R9, R24, R5 ;  /* 0x0000001809057223 */ /* 0x000fe20000000005 */
[----:B--2---:R-:W-:-:S04]  /*0770*/  FMUL R25, R25, R16 ;  /* 0x0000001019197220 */ /* 0x004fc80000400000 */
[----:B------:R-:W-:Y:S01]  /*0780*/  FFMA R6, R10, R25, R6 ;  /* 0x000000190a067223 */ /* 0x000fe20000000006 */
[----:B0-----:R-:W-:-:S04]  /*0790*/  FMUL R18, R27, R18 ;  /* 0x000000121b127220 */ /* 0x001fc80000400000 */
[----:B------:R-:W-:-:S05]  /*07a0*/  FFMA R7, R11, R18, R7 ;  /* 0x000000120b077223 */ /* 0x000fca0000000007 */
[----:B------:R-:W-:Y:S01]  /*07b0*/  STG.E.128 [R2.64+0x800], R4 ;  /* 0x0008000402007986 */ /* 0x000fe2000c101d04 */
[----:B------:R-:W-:Y:S05]  /*07c0*/  EXIT ;  /* 0x000000000000794d */ /* 0x000fea0003800000 */
.L_x_0:
[----:B------:R-:W-:-:S00]  /*07d0*/  BRA `(.L_x_0) ;  /* 0xfffffff000007947 */ /* 0x000fc0000383ffff */
[----:B------:R-:W-:-:S00]  /*07e0*/  NOP ;  /* 0x0000000000007918 */ /* 0x000fc00000000000 */
        /* <DEDUP_REMOVED lines=9> */
.L_x_1:
